//
// Generated by NVIDIA NVVM Compiler
//
// Compiler Build ID: CL-36424714
// Cuda compilation tools, release 13.0, V13.0.88
// Based on NVVM 20.0.0
//

.version 9.0
.target sm_100
.address_size 64

	// .globl	_Z19cuda_neural_networkPfS_S_PiS0_S_
.extern .shared .align 16 .b8 buffer[];

.visible .entry _Z19cuda_neural_networkPfS_S_PiS0_S_(
	.param .u64 .ptr .align 1 _Z19cuda_neural_networkPfS_S_PiS0_S__param_0,
	.param .u64 .ptr .align 1 _Z19cuda_neural_networkPfS_S_PiS0_S__param_1,
	.param .u64 .ptr .align 1 _Z19cuda_neural_networkPfS_S_PiS0_S__param_2,
	.param .u64 .ptr .align 1 _Z19cuda_neural_networkPfS_S_PiS0_S__param_3,
	.param .u64 .ptr .align 1 _Z19cuda_neural_networkPfS_S_PiS0_S__param_4,
	.param .u64 .ptr .align 1 _Z19cuda_neural_networkPfS_S_PiS0_S__param_5
)
{
	.reg .pred 	%p<25>;
	.reg .b32 	%r<51>;
	.reg .b32 	%f<34>;
	.reg .b64 	%rd<29>;

	ld.param.u64 	%rd6, [_Z19cuda_neural_networkPfS_S_PiS0_S__param_0];
	ld.param.u64 	%rd7, [_Z19cuda_neural_networkPfS_S_PiS0_S__param_1];
	ld.param.u64 	%rd8, [_Z19cuda_neural_networkPfS_S_PiS0_S__param_2];
	ld.param.u64 	%rd10, [_Z19cuda_neural_networkPfS_S_PiS0_S__param_3];
	ld.param.u64 	%rd9, [_Z19cuda_neural_networkPfS_S_PiS0_S__param_4];
	ld.param.u64 	%rd11, [_Z19cuda_neural_networkPfS_S_PiS0_S__param_5];
	cvta.to.global.u64 	%rd1, %rd11;
	cvta.to.global.u64 	%rd12, %rd10;
	ld.global.u32 	%r17, [%rd12];
	ld.global.u32 	%r2, [%rd12+4];
	ld.global.u32 	%r3, [%rd12+8];
	mov.u32 	%r4, %ctaid.x;
	setp.ge.u32 	%p3, %r4, %r2;
	mov.u32 	%r18, %tid.x;
	setp.ge.u32 	%p4, %r18, %r17;
	mov.f32 	%f26, 0f00000000;
	or.pred  	%p5, %p3, %p4;
	@%p5 bra 	$L__BB0_2;
	mad.lo.s32 	%r19, %r4, %r17, %r4;
	add.s32 	%r20, %r19, %r18;
	mul.wide.u32 	%rd13, %r20, 4;
	add.s64 	%rd14, %rd1, %rd13;
	ld.global.f32 	%f26, [%rd14];
$L__BB0_2:
	setp.ne.s32 	%p6, %r18, 0;
	@%p6 bra 	$L__BB0_4;
	mov.u32 	%r21, %ntid.x;
	mul.wide.u32 	%rd15, %r21, 4;
	add.s64 	%rd16, %rd1, %rd15;
	ld.global.f32 	%f29, [%rd16];
$L__BB0_4:
	setp.lt.u32 	%p7, %r4, %r3;
	setp.lt.u32 	%p8, %r18, %r2;
	and.pred  	%p1, %p8, %p7;
	not.pred 	%p9, %p1;
	@%p9 bra 	$L__BB0_6;
	mad.lo.s32 	%r22, %r2, %r17, %r2;
	mad.lo.s32 	%r23, %r4, %r2, %r4;
	add.s32 	%r24, %r22, %r18;
	add.s32 	%r25, %r24, %r23;
	mul.wide.u32 	%rd17, %r25, 4;
	add.s64 	%rd18, %rd1, %rd17;
	ld.global.f32 	%f28, [%rd18];
$L__BB0_6:
	setp.ne.s32 	%p10, %r18, 0;
	@%p10 bra 	$L__BB0_8;
	mad.lo.s32 	%r26, %r4, %r17, %r4;
	add.s32 	%r27, %r17, %r26;
	mov.u32 	%r28, %ntid.x;
	add.s32 	%r29, %r27, %r28;
	add.s32 	%r30, %r29, 1;
	mul.wide.u32 	%rd19, %r30, 4;
	add.s64 	%rd20, %rd1, %rd19;
	ld.global.f32 	%f29, [%rd20];
$L__BB0_8:
	cvta.to.global.u64 	%rd21, %rd9;
	ld.global.u32 	%r31, [%rd21];
	mul.lo.s32 	%r6, %r31, %r17;
	setp.lt.s32 	%p11, %r6, 1;
	@%p11 bra 	$L__BB0_27;
	cvta.to.global.u64 	%rd22, %rd7;
	setp.lt.u32 	%p12, %r18, %r17;
	setp.lt.u32 	%p13, %r4, %r2;
	and.pred  	%p2, %p12, %p13;
	shl.b32 	%r33, %r18, 2;
	mov.u32 	%r34, buffer;
	add.s32 	%r7, %r34, %r33;
	mul.wide.u32 	%rd23, %r4, 4;
	add.s64 	%rd2, %rd22, %rd23;
	mul.wide.u32 	%rd24, %r18, 4;
	add.s64 	%rd3, %rd22, %rd24;
	cvta.to.global.u64 	%rd4, %rd6;
	cvta.to.global.u64 	%rd5, %rd8;
	mov.b32 	%r46, 0;
	not.pred 	%p14, %p2;
	mov.u32 	%r47, %r46;
$L__BB0_10:
	@%p14 bra 	$L__BB0_18;
	setp.lt.s32 	%p15, %r17, 2;
	add.s32 	%r35, %r46, %r18;
	mul.wide.u32 	%rd25, %r35, 4;
	add.s64 	%rd26, %rd4, %rd25;
	ld.global.f32 	%f20, [%rd26];
	mul.f32 	%f31, %f26, %f20;
	st.shared.f32 	[%r7], %f31;
	@%p15 bra 	$L__BB0_16;
	mov.b32 	%r48, 1;
$L__BB0_13:
	add.s32 	%r37, %r48, %r18;
	setp.ge.u32 	%p16, %r37, %r17;
	@%p16 bra 	$L__BB0_15;
	shl.b32 	%r38, %r48, 2;
	add.s32 	%r39, %r7, %r38;
	ld.shared.f32 	%f21, [%r39];
	add.f32 	%f31, %f21, %f31;
	st.shared.f32 	[%r7], %f31;
$L__BB0_15:
	shl.b32 	%r48, %r48, 1;
	setp.lt.s32 	%p17, %r48, %r17;
	@%p17 bra 	$L__BB0_13;
$L__BB0_16:
	setp.ne.s32 	%p18, %r18, 0;
	@%p18 bra 	$L__BB0_18;
	ld.shared.f32 	%f22, [buffer];
	add.f32 	%f23, %f29, %f22;
	st.global.f32 	[%rd2], %f23;
$L__BB0_18:
	bar.sync 	0;
	@%p9 bra 	$L__BB0_26;
	setp.lt.s32 	%p20, %r2, 2;
	ld.global.f32 	%f24, [%rd3];
	mul.f32 	%f33, %f28, %f24;
	st.shared.f32 	[%r7], %f33;
	@%p20 bra 	$L__BB0_24;
	mov.b32 	%r49, 1;
$L__BB0_21:
	add.s32 	%r41, %r49, %r18;
	setp.ge.u32 	%p21, %r41, %r2;
	@%p21 bra 	$L__BB0_23;
	shl.b32 	%r42, %r49, 2;
	add.s32 	%r43, %r7, %r42;
	ld.shared.f32 	%f25, [%r43];
	add.f32 	%f33, %f25, %f33;
	st.shared.f32 	[%r7], %f33;
$L__BB0_23:
	shl.b32 	%r49, %r49, 1;
	setp.lt.s32 	%p22, %r49, %r2;
	@%p22 bra 	$L__BB0_21;
$L__BB0_24:
	setp.ne.s32 	%p23, %r18, 0;
	@%p23 bra 	$L__BB0_26;
	add.s32 	%r44, %r47, %r4;
	mul.wide.u32 	%rd27, %r44, 4;
	add.s64 	%rd28, %rd5, %rd27;
	mov.b32 	%r45, 2143289344;
	st.global.u32 	[%rd28], %r45;
	add.s32 	%r47, %r47, %r3;
$L__BB0_26:
	bar.sync 	0;
	add.s32 	%r46, %r46, %r17;
	setp.lt.s32 	%p24, %r46, %r6;
	@%p24 bra 	$L__BB0_10;
$L__BB0_27:
	ret;

}


// ===== COMPILED SASS (sm_100) =====

	.target	sm_100

	.elftype	@"ET_EXEC"


//--------------------- .note.nv.tkinfo           --------------------------
	.section	.note.nv.tkinfo,"",@"SHT_NOTE"
	.sectionflags	@"SHF_NOTE_NV_TKINFO"
	.tkinfo
        /*0018*/ 	.word	0x00000002
        /*0030*/ 	.string	""
        /*0030*/ 	.string	"ptxas"
        /*0030*/ 	.string	"Cuda compilation tools, release 13.0, V13.0.88"
        /*0030*/ 	.string	"Build cuda_13.0.r13.0/compiler.36424714_0"
        /*0030*/ 	.string	"-arch sm_100 -m 64 "



//--------------------- .note.nv.cuinfo           --------------------------
	.section	.note.nv.cuinfo,"",@"SHT_NOTE"
	.sectionflags	@"SHF_NOTE_NV_CUINFO"
        /*0018*/ 	.short	0x0002
        /*001a*/ 	.short	0x0064
        /*001c*/ 	.short	0x0082
	.zero		2


//--------------------- .nv.info                  --------------------------
	.section	.nv.info,"",@"SHT_CUDA_INFO"
	.align	4


	//----- nvinfo : EIATTR_REGCOUNT
	.align		4
        /*0000*/ 	.byte	0x04, 0x2f
        /*0002*/ 	.short	(.L_1 - .L_0)
	.align		4
.L_0:
        /*0004*/ 	.word	index@(_Z19cuda_neural_networkPfS_S_PiS0_S_)
        /*0008*/ 	.word	0x0000001a


	//----- nvinfo : EIATTR_FRAME_SIZE
	.align		4
.L_1:
        /*000c*/ 	.byte	0x04, 0x11
        /*000e*/ 	.short	(.L_3 - .L_2)
	.align		4
.L_2:
        /*0010*/ 	.word	index@(_Z19cuda_neural_networkPfS_S_PiS0_S_)
        /*0014*/ 	.word	0x00000000


	//----- nvinfo : EIATTR_MIN_STACK_SIZE
	.align		4
.L_3:
        /*0018*/ 	.byte	0x04, 0x12
        /*001a*/ 	.short	(.L_5 - .L_4)
	.align		4
.L_4:
        /*001c*/ 	.word	index@(_Z19cuda_neural_networkPfS_S_PiS0_S_)
        /*0020*/ 	.word	0x00000000
.L_5:


//--------------------- .nv.compat                --------------------------
	.section	.nv.compat,"",@"SHT_CUDA_COMPAT_INFO"
	.align	4
        /*0000*/ 	.byte	0x02, 0x09, 0x00, 0x00, 0x02, 0x02, 0x01, 0x00, 0x02, 0x05, 0x05, 0x00, 0x03, 0x07, 0x01, 0x01
        /*0010*/ 	.byte	0x02, 0x03, 0x00, 0x00, 0x02, 0x06, 0x01, 0x00, 0x04, 0x0b, 0x08, 0x00, 0x09, 0x00, 0x00, 0x00
        /*0020*/ 	.byte	0x00, 0x00, 0x00, 0x00


//--------------------- .nv.info._Z19cuda_neural_networkPfS_S_PiS0_S_ --------------------------
	.section	.nv.info._Z19cuda_neural_networkPfS_S_PiS0_S_,"",@"SHT_CUDA_INFO"
	.sectionflags	@""
	.align	4


	//----- nvinfo : EIATTR_CUDA_API_VERSION
	.align		4
        /*0000*/ 	.byte	0x04, 0x37
        /*0002*/ 	.short	(.L_7 - .L_6)
.L_6:
        /*0004*/ 	.word	0x00000082


	//----- nvinfo : EIATTR_KPARAM_INFO
	.align		4
.L_7:
        /*0008*/ 	.byte	0x04, 0x17
        /*000a*/ 	.short	(.L_9 - .L_8)
.L_8:
        /*000c*/ 	.word	0x00000000
        /*0010*/ 	.short	0x0005
        /*0012*/ 	.short	0x0028
        /*0014*/ 	.byte	0x00, 0xf5, 0x21, 0x00


	//----- nvinfo : EIATTR_KPARAM_INFO
	.align		4
.L_9:
        /*0018*/ 	.byte	0x04, 0x17
        /*001a*/ 	.short	(.L_11 - .L_10)
.L_10:
        /*001c*/ 	.word	0x00000000
        /*0020*/ 	.short	0x0004
        /*0022*/ 	.short	0x0020
        /*0024*/ 	.byte	0x00, 0xf5, 0x21, 0x00


	//----- nvinfo : EIATTR_KPARAM_INFO
	.align		4
.L_11:
        /*0028*/ 	.byte	0x04, 0x17
        /*002a*/ 	.short	(.L_13 - .L_12)
.L_12:
        /*002c*/ 	.word	0x00000000
        /*0030*/ 	.short	0x0003
        /*0032*/ 	.short	0x0018
        /*0034*/ 	.byte	0x00, 0xf5, 0x21, 0x00


	//----- nvinfo : EIATTR_KPARAM_INFO
	.align		4
.L_13:
        /*0038*/ 	.byte	0x04, 0x17
        /*003a*/ 	.short	(.L_15 - .L_14)
.L_14:
        /*003c*/ 	.word	0x00000000
        /*0040*/ 	.short	0x0002
        /*0042*/ 	.short	0x0010
        /*0044*/ 	.byte	0x00, 0xf5, 0x21, 0x00


	//----- nvinfo : EIATTR_KPARAM_INFO
	.align		4
.L_15:
        /*0048*/ 	.byte	0x04, 0x17
        /*004a*/ 	.short	(.L_17 - .L_16)
.L_16:
        /*004c*/ 	.word	0x00000000
        /*0050*/ 	.short	0x0001
        /*0052*/ 	.short	0x0008
        /*0054*/ 	.byte	0x00, 0xf5, 0x21, 0x00


	//----- nvinfo : EIATTR_KPARAM_INFO
	.align		4
.L_17:
        /*0058*/ 	.byte	0x04, 0x17
        /*005a*/ 	.short	(.L_19 - .L_18)
.L_18:
        /*005c*/ 	.word	0x00000000
        /*0060*/ 	.short	0x0000
        /*0062*/ 	.short	0x0000
        /*0064*/ 	.byte	0x00, 0xf5, 0x21, 0x00


	//----- nvinfo : EIATTR_SPARSE_MMA_MASK
	.align		4
.L_19:
        /*0068*/ 	.byte	0x03, 0x50
        /*006a*/ 	.short	0x0000


	//----- nvinfo : EIATTR_MAXREG_COUNT
	.align		4
        /*006c*/ 	.byte	0x03, 0x1b
        /*006e*/ 	.short	0x00ff


	//----- nvinfo : EIATTR_NUM_BARRIERS
	.align		4
        /*0070*/ 	.byte	0x02, 0x4c
        /*0072*/ 	.byte	0x01
	.zero		1


	//----- nvinfo : EIATTR_MERCURY_ISA_VERSION
	.align		4
        /*0074*/ 	.byte	0x03, 0x5f
        /*0076*/ 	.short	0x0101


	//----- nvinfo : EIATTR_VRC_CTA_INIT_COUNT
	.align		4
        /*0078*/ 	.byte	0x02, 0x4a
	.zero		1
	.zero		1


	//----- nvinfo : EIATTR_EXIT_INSTR_OFFSETS
	.align		4
        /*007c*/ 	.byte	0x04, 0x1c
        /*007e*/ 	.short	(.L_21 - .L_20)


	//   ....[0]....
.L_20:
        /*0080*/ 	.word	0x00000280


	//   ....[1]....
        /*0084*/ 	.word	0x000006e0


	//----- nvinfo : EIATTR_CRS_STACK_SIZE
	.align		4
.L_21:
        /*0088*/ 	.byte	0x04, 0x1e
        /*008a*/ 	.short	(.L_23 - .L_22)
.L_22:
        /*008c*/ 	.word	0x00000000


	//----- nvinfo : EIATTR_CBANK_PARAM_SIZE
	.align		4
.L_23:
        /*0090*/ 	.byte	0x03, 0x19
        /*0092*/ 	.short	0x0030


	//----- nvinfo : EIATTR_PARAM_CBANK
	.align		4
        /*0094*/ 	.byte	0x04, 0x0a
        /*0096*/ 	.short	(.L_25 - .L_24)
	.align		4
.L_24:
        /*0098*/ 	.word	index@(.nv.constant0._Z19cuda_neural_networkPfS_S_PiS0_S_)
        /*009c*/ 	.short	0x0380
        /*009e*/ 	.short	0x0030


	//----- nvinfo : EIATTR_SW_WAR
	.align		4
.L_25:
        /*00a0*/ 	.byte	0x04, 0x36
        /*00a2*/ 	.short	(.L_27 - .L_26)
.L_26:
        /*00a4*/ 	.word	0x00000008
.L_27:


//--------------------- .nv.callgraph             --------------------------
	.section	.nv.callgraph,"",@"SHT_CUDA_CALLGRAPH"
	.align	4
	.sectionentsize	8
	.align		4
        /*0000*/ 	.word	0x00000000
	.align		4
        /*0004*/ 	.word	0xffffffff
	.align		4
        /*0008*/ 	.word	0x00000000
	.align		4
        /*000c*/ 	.word	0xfffffffe
	.align		4
        /*0010*/ 	.word	0x00000000
	.align		4
        /*0014*/ 	.word	0xfffffffd
	.align		4
        /*0018*/ 	.word	0x00000000
	.align		4
        /*001c*/ 	.word	0xfffffffc


//--------------------- .text._Z19cuda_neural_networkPfS_S_PiS0_S_ --------------------------
	.section	.text._Z19cuda_neural_networkPfS_S_PiS0_S_,"ax",@progbits
	.align	128
        .global         _Z19cuda_neural_networkPfS_S_PiS0_S_
        .type           _Z19cuda_neural_networkPfS_S_PiS0_S_,@function
        .size           _Z19cuda_neural_networkPfS_S_PiS0_S_,(.L_x_10 - _Z19cuda_neural_networkPfS_S_PiS0_S_)
        .other          _Z19cuda_neural_networkPfS_S_PiS0_S_,@"STO_CUDA_ENTRY STV_DEFAULT"
_Z19cuda_neural_networkPfS_S_PiS0_S_:
.text._Z19cuda_neural_networkPfS_S_PiS0_S_:
[----:B------:R-:W-:Y:S01]  /*0000*/  LDC R1, c[0x0][0x37c] ;  /* 0x0000df00ff017b82 */ /* 0x000fe20000000800 */
[----:B------:R-:W0:Y:S07]  /*0010*/  S2R R8, SR_TID.X ;  /* 0x0000000000087919 */ /* 0x000e2e0000002100 */
[----:B------:R-:W1:Y:S01]  /*0020*/  LDC.64 R2, c[0x0][0x398] ;  /* 0x0000e600ff027b82 */ /* 0x000e620000000a00 */
[----:B------:R-:W1:Y:S02]  /*0030*/  LDCU.64 UR6, c[0x0][0x358] ;  /* 0x00006b00ff0677ac */ /* 0x000e640008000a00 */
[----:B-1----:R-:W2:Y:S04]  /*0040*/  LDG.E R13, desc[UR6][R2.64] ;  /* 0x00000006020d7981 */ /* 0x002ea8000c1e1900 */
[----:B------:R-:W3:Y:S01]  /*0050*/  LDG.E R11, desc[UR6][R2.64+0x8] ;  /* 0x00000806020b7981 */ /* 0x000ee2000c1e1900 */
[----:B0-----:R-:W-:-:S03]  /*0060*/  ISETP.NE.AND P2, PT, R8, RZ, PT ;  /* 0x000000ff0800720c */ /* 0x001fc60003f45270 */
[----:B------:R-:W4:Y:S10]  /*0070*/  LDG.E R9, desc[UR6][R2.64+0x4] ;  /* 0x0000040602097981 */ /* 0x000f34000c1e1900 */
[----:B------:R-:W0:Y:S08]  /*0080*/  @!P2 LDC R5, c[0x0][0x360] ;  /* 0x0000d800ff05ab82 */ /* 0x000e300000000800 */
[----:B------:R-:W0:Y:S02]  /*0090*/  @!P2 LDC.64 R16, c[0x0][0x3a8] ;  /* 0x0000ea00ff10ab82 */ /* 0x000e240000000a00 */
[----:B0-----:R-:W-:Y:S01]  /*00a0*/  @!P2 IMAD.WIDE.U32 R16, R5, 0x4, R16 ;  /* 0x000000040510a825 */ /* 0x001fe200078e0010 */
[----:B------:R-:W0:Y:S05]  /*00b0*/  S2R R6, SR_CTAID.X ;  /* 0x0000000000067919 */ /* 0x000e2a0000002500 */
[----:B------:R-:W1:Y:S01]  /*00c0*/  LDC.64 R18, c[0x0][0x3a0] ;  /* 0x0000e800ff127b82 */ /* 0x000e620000000a00 */
[----:B------:R0:W4:Y:S07]  /*00d0*/  @!P2 LDG.E R7, desc[UR6][R16.64] ;  /* 0x000000061007a981 */ /* 0x00012e000c1e1900 */
[----:B------:R-:W3:Y:S08]  /*00e0*/  @!P2 LDC R10, c[0x0][0x360] ;  /* 0x0000d800ff0aab82 */ /* 0x000ef00000000800 */
[----:B------:R-:W4:Y:S01]  /*00f0*/  @!P2 LDC.64 R4, c[0x0][0x3a8] ;  /* 0x0000ea00ff04ab82 */ /* 0x000f220000000a00 */
[----:B-1----:R1:W4:Y:S01]  /*0100*/  LDG.E R12, desc[UR6][R18.64] ;  /* 0x00000006120c7981 */ /* 0x002322000c1e1900 */
[----:B--2---:R-:W-:Y:S01]  /*0110*/  ISETP.GE.U32.AND P0, PT, R8, R13, PT ;  /* 0x0000000d0800720c */ /* 0x004fe20003f06070 */
[----:B0-----:R-:W-:Y:S01]  /*0120*/  @!P2 IMAD R16, R13, R6, R6 ;  /* 0x000000060d10a224 */ /* 0x001fe200078e0206 */
[----:B---3--:R-:W-:-:S04]  /*0130*/  ISETP.GE.U32.AND P3, PT, R6, R11, PT ;  /* 0x0000000b0600720c */ /* 0x008fc80003f66070 */
[----:B------:R-:W-:Y:S02]  /*0140*/  @!P2 IADD3 R16, PT, PT, R10, R13, R16 ;  /* 0x0000000d0a10a210 */ /* 0x000fe40007ffe010 */
[-C--:B----4-:R-:W-:Y:S02]  /*0150*/  ISETP.GE.U32.OR P1, PT, R6, R9.reuse, P0 ;  /* 0x000000090600720c */ /* 0x090fe40000726470 */
[----:B------:R-:W-:Y:S01]  /*0160*/  ISETP.LT.U32.AND P0, PT, R8, R9, !P3 ;  /* 0x000000090800720c */ /* 0x000fe20005f01070 */
[----:B------:R-:W-:-:S04]  /*0170*/  @!P2 VIADD R21, R16, 0x1 ;  /* 0x000000011015a836 */ /* 0x000fc80000000000 */
[----:B------:R-:W-:-:S06]  /*0180*/  @!P2 IMAD.WIDE.U32 R4, R21, 0x4, R4 ;  /* 0x000000041504a825 */ /* 0x000fcc00078e0004 */
[----:B------:R-:W0:Y:S01]  /*0190*/  @!P1 LDC.64 R14, c[0x0][0x3a8] ;  /* 0x0000ea00ff0e9b82 */ /* 0x000e220000000a00 */
[CCC-:B------:R-:W-:Y:S02]  /*01a0*/  @!P1 IMAD R17, R13.reuse, R6.reuse, R6.reuse ;  /* 0x000000060d119224 */ /* 0x1c0fe400078e0206 */
[----:B-1----:R-:W-:Y:S02]  /*01b0*/  @P0 IMAD R19, R13, R9, R9 ;  /* 0x000000090d130224 */ /* 0x002fe400078e0209 */
[----:B------:R-:W-:Y:S02]  /*01c0*/  @P0 IMAD R10, R9, R6, R6 ;  /* 0x00000006090a0224 */ /* 0x000fe400078e0206 */
[--C-:B------:R-:W-:Y:S01]  /*01d0*/  @!P1 IMAD.IADD R17, R17, 0x1, R8.reuse ;  /* 0x0000000111119824 */ /* 0x100fe200078e0208 */
[----:B------:R-:W1:Y:S02]  /*01e0*/  @P0 LDC.64 R2, c[0x0][0x3a8] ;  /* 0x0000ea00ff020b82 */ /* 0x000e640000000a00 */
[----:B------:R-:W-:Y:S01]  /*01f0*/  @P0 IADD3 R19, PT, PT, R10, R19, R8 ;  /* 0x000000130a130210 */ /* 0x000fe20007ffe008 */
[----:B------:R-:W-:-:S02]  /*0200*/  HFMA2 R10, -RZ, RZ, 0, 0 ;  /* 0x00000000ff0a7431 */ /* 0x000fc400000001ff */
[----:B0-----:R-:W-:-:S05]  /*0210*/  @!P1 IMAD.WIDE.U32 R14, R17, 0x4, R14 ;  /* 0x00000004110e9825 */ /* 0x001fca00078e000e */
[----:B------:R0:W5:Y:S01]  /*0220*/  @!P1 LDG.E R10, desc[UR6][R14.64] ;  /* 0x000000060e0a9981 */ /* 0x000162000c1e1900 */
[----:B-1----:R-:W-:-:S03]  /*0230*/  @P0 IMAD.WIDE.U32 R2, R19, 0x4, R2 ;  /* 0x0000000413020825 */ /* 0x002fc600078e0002 */
[----:B------:R0:W5:Y:S04]  /*0240*/  @!P2 LDG.E R7, desc[UR6][R4.64] ;  /* 0x000000060407a981 */ /* 0x000168000c1e1900 */
[----:B------:R0:W5:Y:S01]  /*0250*/  @P0 LDG.E R0, desc[UR6][R2.64] ;  /* 0x0000000602000981 */ /* 0x000162000c1e1900 */
[----:B------:R-:W-:-:S05]  /*0260*/  IMAD R17, R13, R12, RZ ;  /* 0x0000000c0d117224 */ /* 0x000fca00078e02ff */
[----:B------:R-:W-:-:S13]  /*0270*/  ISETP.GE.AND P1, PT, R17, 0x1, PT ;  /* 0x000000011100780c */ /* 0x000fda0003f26270 */
[----:B0-----:R-:W-:Y:S05]  /*0280*/  @!P1 EXIT ;  /* 0x000000000000994d */ /* 0x001fea0003800000 */
[----:B------:R-:W0:Y:S01]  /*0290*/  S2UR UR5, SR_CgaCtaId ;  /* 0x00000000000579c3 */ /* 0x000e220000008800 */
[----:B------:R-:W-:Y:S01]  /*02a0*/  UMOV UR4, 0x400 ;  /* 0x0000040000047882 */ /* 0x000fe20000000000 */
[----:B------:R-:W-:Y:S01]  /*02b0*/  ISETP.GE.U32.AND P1, PT, R6, R9, PT ;  /* 0x000000090600720c */ /* 0x000fe20003f26070 */
[----:B------:R-:W-:Y:S02]  /*02c0*/  IMAD.MOV.U32 R16, RZ, RZ, RZ ;  /* 0x000000ffff107224 */ /* 0x000fe400078e00ff */
[----:B------:R-:W-:Y:S01]  /*02d0*/  IMAD.MOV.U32 R12, RZ, RZ, RZ ;  /* 0x000000ffff0c7224 */ /* 0x000fe200078e00ff */
[----:B------:R-:W-:Y:S02]  /*02e0*/  ISETP.LT.U32.AND P1, PT, R8, R13, !P1 ;  /* 0x0000000d0800720c */ /* 0x000fe40004f21070 */
[----:B------:R-:W1:Y:S01]  /*02f0*/  LDC.64 R4, c[0x0][0x388] ;  /* 0x0000e200ff047b82 */ /* 0x000e620000000a00 */
[----:B0-----:R-:W-:-:S06]  /*0300*/  ULEA UR4, UR5, UR4, 0x18 ;  /* 0x0000000405047291 */ /* 0x001fcc000f8ec0ff */
[----:B------:R-:W-:Y:S01]  /*0310*/  LEA R18, R8, UR4, 0x2 ;  /* 0x0000000408127c11 */ /* 0x000fe2000f8e10ff */
[----:B-1----:R-:W-:-:S04]  /*0320*/  IMAD.WIDE.U32 R2, R6, 0x4, R4 ;  /* 0x0000000406027825 */ /* 0x002fc800078e0004 */
[----:B------:R-:W-:-:S07]  /*0330*/  IMAD.WIDE.U32 R4, R8, 0x4, R4 ;  /* 0x0000000408047825 */ /* 0x000fce00078e0004 */
.L_x_8:
[----:B------:R-:W-:Y:S04]  /*0340*/  BSSY.RECONVERGENT B0, `(.L_x_0) ;  /* 0x000001b000007945 */ /* 0x000fe80003800200 */
[----:B01----:R-:W-:Y:S05]  /*0350*/  @!P1 BRA `(.L_x_1) ;  /* 0x0000000000649947 */ /* 0x003fea0003800000 */
[----:B------:R-:W0:Y:S01]  /*0360*/  LDC.64 R14, c[0x0][0x380] ;  /* 0x0000e000ff0e7b82 */ /* 0x000e220000000a00 */
[----:B------:R-:W-:-:S05]  /*0370*/  IADD3 R19, PT, PT, R8, R16, RZ ;  /* 0x0000001008137210 */ /* 0x000fca0007ffe0ff */
[----:B0-----:R-:W-:-:S06]  /*0380*/  IMAD.WIDE.U32 R14, R19, 0x4, R14 ;  /* 0x00000004130e7825 */ /* 0x001fcc00078e000e */
[----:B------:R-:W2:Y:S01]  /*0390*/  LDG.E R15, desc[UR6][R14.64] ;  /* 0x000000060e0f7981 */ /* 0x000ea2000c1e1900 */
[----:B------:R-:W-:Y:S02]  /*03a0*/  ISETP.NE.AND P2, PT, R8, RZ, PT ;  /* 0x000000ff0800720c */ /* 0x000fe40003f45270 */
[----:B------:R-:W-:-:S11]  /*03b0*/  ISETP.GE.AND P3, PT, R13, 0x2, PT ;  /* 0x000000020d00780c */ /* 0x000fd60003f66270 */
[----:B------:R-:W0:Y:S01]  /*03c0*/  @!P2 S2R R21, SR_CgaCtaId ;  /* 0x000000000015a919 */ /* 0x000e220000008800 */
[----:B------:R-:W-:-:S04]  /*03d0*/  @!P2 MOV R20, 0x400 ;  /* 0x000004000014a802 */ /* 0x000fc80000000f00 */
[----:B0-----:R-:W-:Y:S01]  /*03e0*/  @!P2 LEA R20, R21, R20, 0x18 ;  /* 0x000000141514a211 */ /* 0x001fe200078ec0ff */
[----:B--2--5:R-:W-:-:S05]  /*03f0*/  FMUL R19, R15, R10 ;  /* 0x0000000a0f137220 */ /* 0x024fca0000400000 */
[----:B------:R0:W-:Y:S01]  /*0400*/  STS [R18], R19 ;  /* 0x0000001312007388 */ /* 0x0001e20000000800 */
[----:B------:R-:W-:Y:S05]  /*0410*/  @!P3 BRA `(.L_x_2) ;  /* 0x000000000028b947 */ /* 0x000fea0003800000 */
[----:B------:R-:W-:-:S07]  /*0420*/  IMAD.MOV.U32 R15, RZ, RZ, 0x1 ;  /* 0x00000001ff0f7424 */ /* 0x000fce00078e00ff */
.L_x_3:
[----:B------:R-:W-:-:S04]  /*0430*/  IADD3 R14, PT, PT, R8, R15, RZ ;  /* 0x0000000f080e7210 */ /* 0x000fc80007ffe0ff */
[----:B------:R-:W-:-:S13]  /*0440*/  ISETP.GE.U32.AND P3, PT, R14, R13, PT ;  /* 0x0000000d0e00720c */ /* 0x000fda0003f66070 */
[C---:B------:R-:W-:Y:S01]  /*0450*/  @!P3 IMAD R14, R15.reuse, 0x4, R18 ;  /* 0x000000040f0eb824 */ /* 0x040fe200078e0212 */
[----:B------:R-:W-:-:S05]  /*0460*/  SHF.L.U32 R15, R15, 0x1, RZ ;  /* 0x000000010f0f7819 */ /* 0x000fca00000006ff */
[----:B------:R-:W0:Y:S02]  /*0470*/  @!P3 LDS R14, [R14] ;  /* 0x000000000e0eb984 */ /* 0x000e240000000800 */
[----:B0-----:R-:W-:-:S05]  /*0480*/  @!P3 FADD R19, R19, R14 ;  /* 0x0000000e1313b221 */ /* 0x001fca0000000000 */
[----:B------:R1:W-:Y:S01]  /*0490*/  @!P3 STS [R18], R19 ;  /* 0x000000131200b388 */ /* 0x0003e20000000800 */
[----:B------:R-:W-:-:S13]  /*04a0*/  ISETP.GE.AND P3, PT, R15, R13, PT ;  /* 0x0000000d0f00720c */ /* 0x000fda0003f66270 */
[----:B-1----:R-:W-:Y:S05]  /*04b0*/  @!P3 BRA `(.L_x_3) ;  /* 0xfffffffc00dcb947 */ /* 0x002fea000383ffff */
.L_x_2:
[----:B------:R-:W1:Y:S02]  /*04c0*/  @!P2 LDS R14, [R20] ;  /* 0x00000000140ea984 */ /* 0x000e640000000800 */
[----:B-1----:R-:W-:-:S05]  /*04d0*/  @!P2 FADD R15, R14, R7 ;  /* 0x000000070e0fa221 */ /* 0x002fca0000000000 */
[----:B------:R1:W-:Y:S02]  /*04e0*/  @!P2 STG.E desc[UR6][R2.64], R15 ;  /* 0x0000000f0200a986 */ /* 0x0003e4000c101906 */
.L_x_1:
[----:B------:R-:W-:Y:S05]  /*04f0*/  BSYNC.RECONVERGENT B0 ;  /* 0x0000000000007941 */ /* 0x000fea0003800200 */
.L_x_0:
[----:B------:R-:W-:Y:S06]  /*0500*/  BAR.SYNC.DEFER_BLOCKING 0x0 ;  /* 0x0000000000007b1d */ /* 0x000fec0000010000 */
[----:B------:R-:W-:Y:S04]  /*0510*/  BSSY.RECONVERGENT B0, `(.L_x_4) ;  /* 0x0000018000007945 */ /* 0x000fe80003800200 */
[----:B------:R-:W-:Y:S05]  /*0520*/  @!P0 BRA `(.L_x_5) ;  /* 0x0000000000588947 */ /* 0x000fea0003800000 */
[----:B0-----:R-:W2:Y:S01]  /*0530*/  LDG.E R19, desc[UR6][R4.64] ;  /* 0x0000000604137981 */ /* 0x001ea2000c1e1900 */
[----:B------:R-:W-:Y:S02]  /*0540*/  ISETP.NE.AND P2, PT, R8, RZ, PT ;  /* 0x000000ff0800720c */ /* 0x000fe40003f45270 */
[----:B------:R-:W-:-:S11]  /*0550*/  ISETP.GE.AND P3, PT, R9, 0x2, PT ;  /* 0x000000020900780c */ /* 0x000fd60003f66270 */
[----:B-1----:R-:W0:Y:S01]  /*0560*/  @!P2 LDC.64 R14, c[0x0][0x390] ;  /* 0x0000e400ff0eab82 */ /* 0x002e220000000a00 */
[----:B------:R-:W-:Y:S01]  /*0570*/  @!P2 IMAD.IADD R21, R12, 0x1, R6 ;  /* 0x000000010c15a824 */ /* 0x000fe200078e0206 */
[----:B------:R-:W-:-:S03]  /*0580*/  @!P2 MOV R23, 0x7fc00000 ;  /* 0x7fc000000017a802 */ /* 0x000fc60000000f00 */
[----:B0-----:R-:W-:-:S05]  /*0590*/  @!P2 IMAD.WIDE.U32 R14, R21, 0x4, R14 ;  /* 0x00000004150ea825 */ /* 0x001fca00078e000e */
[----:B------:R0:W-:Y:S01]  /*05a0*/  @!P2 STG.E desc[UR6][R14.64], R23 ;  /* 0x000000170e00a986 */ /* 0x0001e2000c101906 */
[----:B--2--5:R-:W-:-:S05]  /*05b0*/  FMUL R19, R0, R19 ;  /* 0x0000001300137220 */ /* 0x024fca0000400000 */
[----:B------:R0:W-:Y:S01]  /*05c0*/  STS [R18], R19 ;  /* 0x0000001312007388 */ /* 0x0001e20000000800 */
[----:B------:R-:W-:Y:S05]  /*05d0*/  @!P3 BRA `(.L_x_6) ;  /* 0x000000000028b947 */ /* 0x000fea0003800000 */
[----:B0-----:R-:W-:-:S07]  /*05e0*/  IMAD.MOV.U32 R15, RZ, RZ, 0x1 ;  /* 0x00000001ff0f7424 */ /* 0x001fce00078e00ff */
.L_x_7:
        /* <DEDUP_REMOVED lines=9> */
.L_x_6:
[----:B------:R-:W-:-:S07]  /*0680*/  @!P2 IMAD.IADD R12, R11, 0x1, R12 ;  /* 0x000000010b0ca824 */ /* 0x000fce00078e020c */
.L_x_5:
[----:B------:R-:W-:Y:S05]  /*0690*/  BSYNC.RECONVERGENT B0 ;  /* 0x0000000000007941 */ /* 0x000fea0003800200 */
.L_x_4:
[----:B------:R-:W-:Y:S01]  /*06a0*/  IADD3 R16, PT, PT, R13, R16, RZ ;  /* 0x000000100d107210 */ /* 0x000fe20007ffe0ff */
[----:B------:R-:W-:Y:S03]  /*06b0*/  BAR.SYNC.DEFER_BLOCKING 0x0 ;  /* 0x0000000000007b1d */ /* 0x000fe60000010000 */
[----:B------:R-:W-:-:S13]  /*06c0*/  ISETP.GE.AND P2, PT, R16, R17, PT ;  /* 0x000000111000720c */ /* 0x000fda0003f46270 */
[----:B------:R-:W-:Y:S05]  /*06d0*/  @!P2 BRA `(.L_x_8) ;  /* 0xfffffffc0018a947 */ /* 0x000fea000383ffff */
[----:B------:R-:W-:Y:S05]  /*06e0*/  EXIT ;  /* 0x000000000000794d */ /* 0x000fea0003800000 */
.L_x_9:
[----:B------:R-:W-:-:S00]  /*06f0*/  BRA `(.L_x_9) ;  /* 0xfffffffc00fc7947 */ /* 0x000fc0000383ffff */
[----:B------:R-:W-:-:S00]  /*0700*/  NOP ;  /* 0x0000000000007918 */ /* 0x000fc00000000000 */
[----:B------:R-:W-:-:S00]  /*0710*/  NOP ;  /* 0x0000000000007918 */ /* 0x000fc00000000000 */
[----:B------:R-:W-:-:S00]  /*0720*/  NOP ;  /* 0x0000000000007918 */ /* 0x000fc00000000000 */
[----:B------:R-:W-:-:S00]  /*0730*/  NOP ;  /* 0x0000000000007918 */ /* 0x000fc00000000000 */
[----:B------:R-:W-:-:S00]  /*0740*/  NOP ;  /* 0x0000000000007918 */ /* 0x000fc00000000000 */
[----:B------:R-:W-:-:S00]  /*0750*/  NOP ;  /* 0x0000000000007918 */ /* 0x000fc00000000000 */
[----:B------:R-:W-:-:S00]  /*0760*/  NOP ;  /* 0x0000000000007918 */ /* 0x000fc00000000000 */
[----:B------:R-:W-:-:S00]  /*0770*/  NOP ;  /* 0x0000000000007918 */ /* 0x000fc00000000000 */
.L_x_10:


//--------------------- .nv.shared._Z19cuda_neural_networkPfS_S_PiS0_S_ --------------------------
	.section	.nv.shared._Z19cuda_neural_networkPfS_S_PiS0_S_,"aw",@nobits
	.sectionflags	@""
	.align	16
	.zero		1024


//--------------------- .nv.shared.reserved.0     --------------------------
	.section	.nv.shared.reserved.0,"aw",@nobits
	.weak		__nv_reservedSMEM_offset_0_alias
	.size		__nv_reservedSMEM_offset_0_alias, 0, 64
	.other		__nv_reservedSMEM_offset_0_alias,@"STO_CUDA_RESERVED_SHARED STV_DEFAULT"
__nv_reservedSMEM_offset_0_alias:
	.zero		0
	.zero		64


//--------------------- .nv.constant0._Z19cuda_neural_networkPfS_S_PiS0_S_ --------------------------
	.section	.nv.constant0._Z19cuda_neural_networkPfS_S_PiS0_S_,"a",@progbits
	.sectionflags	@""
	.align	4
.nv.constant0._Z19cuda_neural_networkPfS_S_PiS0_S_:
	.zero		944


//--------------------- SYMBOLS --------------------------

	.type		.nv.reservedSmem.offset0,@object
	.size		.nv.reservedSmem.offset0,0x4
	.type		.nv.reservedSmem.cap,@object
	.size		.nv.reservedSmem.cap,0x4
